//
// Generated by NVIDIA NVVM Compiler
//
// Compiler Build ID: CL-36424714
// Cuda compilation tools, release 13.0, V13.0.88
// Based on NVVM 20.0.0
//

.version 9.0
.target sm_100
.address_size 64

	// .globl	_Z13qusimu_kernelPfPKmmm

.visible .entry _Z13qusimu_kernelPfPKmmm(
	.param .u64 .ptr .align 1 _Z13qusimu_kernelPfPKmmm_param_0,
	.param .u64 .ptr .align 1 _Z13qusimu_kernelPfPKmmm_param_1,
	.param .u64 _Z13qusimu_kernelPfPKmmm_param_2,
	.param .u64 _Z13qusimu_kernelPfPKmmm_param_3
)
{
	.reg .pred 	%p<11>;
	.reg .b32 	%r<7>;
	.reg .b32 	%f<13>;
	.reg .b64 	%rd<27>;

	ld.param.u64 	%rd9, [_Z13qusimu_kernelPfPKmmm_param_0];
	ld.param.u64 	%rd7, [_Z13qusimu_kernelPfPKmmm_param_1];
	ld.param.u64 	%rd8, [_Z13qusimu_kernelPfPKmmm_param_2];
	ld.param.u64 	%rd10, [_Z13qusimu_kernelPfPKmmm_param_3];
	cvta.to.global.u64 	%rd1, %rd9;
	mov.u32 	%r2, %ctaid.x;
	mov.u32 	%r3, %ntid.x;
	mov.u32 	%r4, %tid.x;
	mad.lo.s32 	%r5, %r2, %r3, %r4;
	cvt.u64.u32 	%rd2, %r5;
	setp.le.u64 	%p1, %rd10, %rd2;
	@%p1 bra 	$L__BB0_17;
	// begin inline asm
	activemask.b32 %r6;
	// end inline asm
	setp.eq.s64 	%p2, %rd8, 0;
	@%p2 bra 	$L__BB0_17;
	shl.b64 	%rd11, %rd2, 2;
	add.s64 	%rd3, %rd1, %rd11;
	and.b64  	%rd4, %rd2, 2147483647;
	cvta.to.global.u64 	%rd5, %rd7;
$L__BB0_3:
	bar.warp.sync 	%r6;
	ld.global.u64 	%rd6, [%rd5];
	shr.u64 	%rd12, %rd6, 61;
	setp.gt.s64 	%p3, %rd12, 2;
	@%p3 bra 	$L__BB0_8;
	setp.eq.s64 	%p7, %rd12, 1;
	@%p7 bra 	$L__BB0_12;
	setp.eq.s64 	%p8, %rd12, 2;
	@%p8 bra 	$L__BB0_6;
	bra.uni 	$L__BB0_3;
$L__BB0_6:
	and.b64  	%rd22, %rd4, %rd6;
	setp.eq.s64 	%p10, %rd22, 0;
	@%p10 bra 	$L__BB0_3;
	ld.global.f32 	%f10, [%rd3];
	neg.f32 	%f11, %f10;
	st.global.f32 	[%rd3], %f11;
	bra.uni 	$L__BB0_3;
$L__BB0_8:
	setp.eq.s64 	%p4, %rd12, 3;
	@%p4 bra 	$L__BB0_13;
	setp.eq.s64 	%p5, %rd12, 4;
	@%p5 bra 	$L__BB0_16;
	setp.eq.s64 	%p6, %rd12, 5;
	@%p6 bra 	$L__BB0_11;
	bra.uni 	$L__BB0_3;
$L__BB0_11:
	ld.global.f32 	%f3, [%rd3];
	neg.f32 	%f4, %f3;
	st.global.f32 	[%rd3], %f4;
	bra.uni 	$L__BB0_3;
$L__BB0_12:
	and.b64  	%rd23, %rd6, 4611686016279904255;
	ld.global.f32 	%f12, [%rd3];
	bar.warp.sync 	%r6;
	xor.b64  	%rd24, %rd23, %rd2;
	shl.b64 	%rd25, %rd24, 2;
	add.s64 	%rd26, %rd1, %rd25;
	st.global.f32 	[%rd26], %f12;
	bra.uni 	$L__BB0_3;
$L__BB0_13:
	and.b64  	%rd17, %rd6, -2147483649;
	ld.global.f32 	%f1, [%rd3];
	xor.b64  	%rd18, %rd17, %rd2;
	shl.b64 	%rd19, %rd18, 2;
	add.s64 	%rd20, %rd1, %rd19;
	ld.global.f32 	%f2, [%rd20];
	bar.warp.sync 	%r6;
	and.b64  	%rd21, %rd17, %rd2;
	setp.eq.s64 	%p9, %rd21, 0;
	@%p9 bra 	$L__BB0_15;
	add.f32 	%f6, %f1, %f2;
	div.rn.f32 	%f7, %f6, 0f3FB504F3;
	st.global.f32 	[%rd3], %f7;
	bra.uni 	$L__BB0_3;
$L__BB0_15:
	sub.f32 	%f8, %f1, %f2;
	div.rn.f32 	%f9, %f8, 0f3FB504F3;
	st.global.f32 	[%rd3], %f9;
	bra.uni 	$L__BB0_3;
$L__BB0_16:
	and.b64  	%rd13, %rd6, 4611686016279904255;
	xor.b64  	%rd14, %rd13, %rd2;
	shl.b64 	%rd15, %rd14, 2;
	add.s64 	%rd16, %rd1, %rd15;
	ld.global.f32 	%f5, [%rd16];
	bar.warp.sync 	%r6;
	st.global.f32 	[%rd3], %f5;
	bra.uni 	$L__BB0_3;
$L__BB0_17:
	ret;

}


// ===== COMPILED SASS (sm_100) =====

	.target	sm_100

	.elftype	@"ET_EXEC"


//--------------------- .note.nv.tkinfo           --------------------------
	.section	.note.nv.tkinfo,"",@"SHT_NOTE"
	.sectionflags	@"SHF_NOTE_NV_TKINFO"
	.tkinfo
        /*0018*/ 	.word	0x00000002
        /*0030*/ 	.string	""
        /*0030*/ 	.string	"ptxas"
        /*0030*/ 	.string	"Cuda compilation tools, release 13.0, V13.0.88"
        /*0030*/ 	.string	"Build cuda_13.0.r13.0/compiler.36424714_0"
        /*0030*/ 	.string	"-arch sm_100 -m 64 "



//--------------------- .note.nv.cuinfo           --------------------------
	.section	.note.nv.cuinfo,"",@"SHT_NOTE"
	.sectionflags	@"SHF_NOTE_NV_CUINFO"
        /*0018*/ 	.short	0x0002
        /*001a*/ 	.short	0x0064
        /*001c*/ 	.short	0x0082
	.zero		2


//--------------------- .nv.info                  --------------------------
	.section	.nv.info,"",@"SHT_CUDA_INFO"
	.align	4


	//----- nvinfo : EIATTR_REGCOUNT
	.align		4
        /*0000*/ 	.byte	0x04, 0x2f
        /*0002*/ 	.short	(.L_1 - .L_0)
	.align		4
.L_0:
        /*0004*/ 	.word	index@(_Z13qusimu_kernelPfPKmmm)
        /*0008*/ 	.word	0x00000012


	//----- nvinfo : EIATTR_FRAME_SIZE
	.align		4
.L_1:
        /*000c*/ 	.byte	0x04, 0x11
        /*000e*/ 	.short	(.L_3 - .L_2)
	.align		4
.L_2:
        /*0010*/ 	.word	index@($__internal_0_$__cuda_sm3x_div_rn_noftz_f32_slowpath)
        /*0014*/ 	.word	0x00000000


	//----- nvinfo : EIATTR_FRAME_SIZE
	.align		4
.L_3:
        /*0018*/ 	.byte	0x04, 0x11
        /*001a*/ 	.short	(.L_5 - .L_4)
	.align		4
.L_4:
        /*001c*/ 	.word	index@(_Z13qusimu_kernelPfPKmmm)
        /*0020*/ 	.word	0x00000000


	//----- nvinfo : EIATTR_MIN_STACK_SIZE
	.align		4
.L_5:
        /*0024*/ 	.byte	0x04, 0x12
        /*0026*/ 	.short	(.L_7 - .L_6)
	.align		4
.L_6:
        /*0028*/ 	.word	index@(_Z13qusimu_kernelPfPKmmm)
        /*002c*/ 	.word	0x00000000
.L_7:


//--------------------- .nv.compat                --------------------------
	.section	.nv.compat,"",@"SHT_CUDA_COMPAT_INFO"
	.align	4
        /*0000*/ 	.byte	0x02, 0x09, 0x00, 0x00, 0x02, 0x02, 0x01, 0x00, 0x02, 0x05, 0x05, 0x00, 0x03, 0x07, 0x01, 0x01
        /*0010*/ 	.byte	0x02, 0x03, 0x00, 0x00, 0x02, 0x06, 0x01, 0x00, 0x04, 0x0b, 0x08, 0x00, 0x01, 0x00, 0x00, 0x00
        /*0020*/ 	.byte	0x00, 0x00, 0x00, 0x00


//--------------------- .nv.info._Z13qusimu_kernelPfPKmmm --------------------------
	.section	.nv.info._Z13qusimu_kernelPfPKmmm,"",@"SHT_CUDA_INFO"
	.sectionflags	@""
	.align	4


	//----- nvinfo : EIATTR_CUDA_API_VERSION
	.align		4
        /*0000*/ 	.byte	0x04, 0x37
        /*0002*/ 	.short	(.L_9 - .L_8)
.L_8:
        /*0004*/ 	.word	0x00000082


	//----- nvinfo : EIATTR_KPARAM_INFO
	.align		4
.L_9:
        /*0008*/ 	.byte	0x04, 0x17
        /*000a*/ 	.short	(.L_11 - .L_10)
.L_10:
        /*000c*/ 	.word	0x00000000
        /*0010*/ 	.short	0x0003
        /*0012*/ 	.short	0x0018
        /*0014*/ 	.byte	0x00, 0xf0, 0x21, 0x00


	//----- nvinfo : EIATTR_KPARAM_INFO
	.align		4
.L_11:
        /*0018*/ 	.byte	0x04, 0x17
        /*001a*/ 	.short	(.L_13 - .L_12)
.L_12:
        /*001c*/ 	.word	0x00000000
        /*0020*/ 	.short	0x0002
        /*0022*/ 	.short	0x0010
        /*0024*/ 	.byte	0x00, 0xf0, 0x21, 0x00


	//----- nvinfo : EIATTR_KPARAM_INFO
	.align		4
.L_13:
        /*0028*/ 	.byte	0x04, 0x17
        /*002a*/ 	.short	(.L_15 - .L_14)
.L_14:
        /*002c*/ 	.word	0x00000000
        /*0030*/ 	.short	0x0001
        /*0032*/ 	.short	0x0008
        /*0034*/ 	.byte	0x00, 0xf5, 0x21, 0x00


	//----- nvinfo : EIATTR_KPARAM_INFO
	.align		4
.L_15:
        /*0038*/ 	.byte	0x04, 0x17
        /*003a*/ 	.short	(.L_17 - .L_16)
.L_16:
        /*003c*/ 	.word	0x00000000
        /*0040*/ 	.short	0x0000
        /*0042*/ 	.short	0x0000
        /*0044*/ 	.byte	0x00, 0xf5, 0x21, 0x00


	//----- nvinfo : EIATTR_SPARSE_MMA_MASK
	.align		4
.L_17:
        /*0048*/ 	.byte	0x03, 0x50
        /*004a*/ 	.short	0x0000


	//----- nvinfo : EIATTR_MAXREG_COUNT
	.align		4
        /*004c*/ 	.byte	0x03, 0x1b
        /*004e*/ 	.short	0x00ff


	//----- nvinfo : EIATTR_MERCURY_ISA_VERSION
	.align		4
        /*0050*/ 	.byte	0x03, 0x5f
        /*0052*/ 	.short	0x0101


	//----- nvinfo : EIATTR_COOP_GROUP_MASK_REGIDS
	.align		4
        /*0054*/ 	.byte	0x04, 0x29
        /*0056*/ 	.short	(.L_19 - .L_18)


	//   ....[0]....
.L_18:
        /*0058*/ 	.word	0x05000000


	//   ....[1]....
        /*005c*/ 	.word	0x05000008


	//   ....[2]....
        /*0060*/ 	.word	0x05000000


	//   ....[3]....
        /*0064*/ 	.word	0x05000000


	//   ....[4]....
        /*0068*/ 	.word	0x05000009


	//   ....[5]....
        /*006c*/ 	.word	0x05000009


	//   ....[6]....
        /*0070*/ 	.word	0x05000009


	//   ....[7]....
        /*0074*/ 	.word	0x05000009


	//----- nvinfo : EIATTR_COOP_GROUP_INSTR_OFFSETS
	.align		4
.L_19:
        /*0078*/ 	.byte	0x04, 0x28
        /*007a*/ 	.short	(.L_21 - .L_20)


	//   ....[0]....
.L_20:
        /*007c*/ 	.word	0x00000150


	//   ....[1]....
        /*0080*/ 	.word	0x000002e0


	//   ....[2]....
        /*0084*/ 	.word	0x00000480


	//   ....[3]....
        /*0088*/ 	.word	0x00000520


	//   ....[4]....
        /*008c*/ 	.word	0x000007d0


	//   ....[5]....
        /*0090*/ 	.word	0x00000850


	//   ....[6]....
        /*0094*/ 	.word	0x000008d0


	//   ....[7]....
        /*0098*/ 	.word	0x00000950


	//----- nvinfo : EIATTR_VRC_CTA_INIT_COUNT
	.align		4
.L_21:
        /*009c*/ 	.byte	0x02, 0x4a
	.zero		1
	.zero		1


	//----- nvinfo : EIATTR_EXIT_INSTR_OFFSETS
	.align		4
        /*00a0*/ 	.byte	0x04, 0x1c
        /*00a2*/ 	.short	(.L_23 - .L_22)


	//   ....[0]....
.L_22:
        /*00a4*/ 	.word	0x00000080


	//   ....[1]....
        /*00a8*/ 	.word	0x000000d0


	//----- nvinfo : EIATTR_CRS_STACK_SIZE
	.align		4
.L_23:
        /*00ac*/ 	.byte	0x04, 0x1e
        /*00ae*/ 	.short	(.L_25 - .L_24)
.L_24:
        /*00b0*/ 	.word	0x00000000


	//----- nvinfo : EIATTR_CBANK_PARAM_SIZE
	.align		4
.L_25:
        /*00b4*/ 	.byte	0x03, 0x19
        /*00b6*/ 	.short	0x0020


	//----- nvinfo : EIATTR_PARAM_CBANK
	.align		4
        /*00b8*/ 	.byte	0x04, 0x0a
        /*00ba*/ 	.short	(.L_27 - .L_26)
	.align		4
.L_26:
        /*00bc*/ 	.word	index@(.nv.constant0._Z13qusimu_kernelPfPKmmm)
        /*00c0*/ 	.short	0x0380
        /*00c2*/ 	.short	0x0020


	//----- nvinfo : EIATTR_SW_WAR
	.align		4
.L_27:
        /*00c4*/ 	.byte	0x04, 0x36
        /*00c6*/ 	.short	(.L_29 - .L_28)
.L_28:
        /*00c8*/ 	.word	0x00000008
.L_29:


//--------------------- .nv.callgraph             --------------------------
	.section	.nv.callgraph,"",@"SHT_CUDA_CALLGRAPH"
	.align	4
	.sectionentsize	8
	.align		4
        /*0000*/ 	.word	0x00000000
	.align		4
        /*0004*/ 	.word	0xffffffff
	.align		4
        /*0008*/ 	.word	0x00000000
	.align		4
        /*000c*/ 	.word	0xfffffffe
	.align		4
        /*0010*/ 	.word	0x00000000
	.align		4
        /*0014*/ 	.word	0xfffffffd
	.align		4
        /*0018*/ 	.word	0x00000000
	.align		4
        /*001c*/ 	.word	0xfffffffc


//--------------------- .text._Z13qusimu_kernelPfPKmmm --------------------------
	.section	.text._Z13qusimu_kernelPfPKmmm,"ax",@progbits
	.align	128
        .global         _Z13qusimu_kernelPfPKmmm
        .type           _Z13qusimu_kernelPfPKmmm,@function
        .size           _Z13qusimu_kernelPfPKmmm,(.L_x_40 - _Z13qusimu_kernelPfPKmmm)
        .other          _Z13qusimu_kernelPfPKmmm,@"STO_CUDA_ENTRY STV_DEFAULT"
_Z13qusimu_kernelPfPKmmm:
.text._Z13qusimu_kernelPfPKmmm:
[----:B------:R-:W-:Y:S01]  /*0000*/  LDC R1, c[0x0][0x37c] ;  /* 0x0000df00ff017b82 */ /* 0x000fe20000000800 */
[----:B------:R-:W0:Y:S07]  /*0010*/  S2R R3, SR_TID.X ;  /* 0x0000000000037919 */ /* 0x000e2e0000002100 */
[----:B------:R-:W0:Y:S01]  /*0020*/  S2UR UR4, SR_CTAID.X ;  /* 0x00000000000479c3 */ /* 0x000e220000002500 */
[----:B------:R-:W1:Y:S07]  /*0030*/  LDCU.64 UR6, c[0x0][0x398] ;  /* 0x00007300ff0677ac */ /* 0x000e6e0008000a00 */
[----:B------:R-:W0:Y:S02]  /*0040*/  LDC R2, c[0x0][0x360] ;  /* 0x0000d800ff027b82 */ /* 0x000e240000000800 */
[----:B0-----:R-:W-:-:S05]  /*0050*/  IMAD R2, R2, UR4, R3 ;  /* 0x0000000402027c24 */ /* 0x001fca000f8e0203 */
[----:B-1----:R-:W-:-:S04]  /*0060*/  ISETP.GE.U32.AND P0, PT, R2, UR6, PT ;  /* 0x0000000602007c0c */ /* 0x002fc8000bf06070 */
[----:B------:R-:W-:-:S13]  /*0070*/  ISETP.GE.U32.AND.EX P0, PT, RZ, UR7, PT, P0 ;  /* 0x00000007ff007c0c */ /* 0x000fda000bf06100 */
[----:B------:R-:W-:Y:S05]  /*0080*/  @P0 EXIT ;  /* 0x000000000000094d */ /* 0x000fea0003800000 */
[----:B------:R-:W0:Y:S02]  /*0090*/  LDCU.64 UR4, c[0x0][0x390] ;  /* 0x00007200ff0477ac */ /* 0x000e240008000a00 */
[----:B0-----:R-:W-:Y:S01]  /*00a0*/  ISETP.NE.U32.AND P0, PT, RZ, UR4, PT ;  /* 0x00000004ff007c0c */ /* 0x001fe2000bf05070 */
[----:B------:R-:W-:-:S03]  /*00b0*/  VOTEU.ANY UR4, UPT, PT ;  /* 0x0000000000047886 */ /* 0x000fc600038e0100 */
[----:B------:R-:W-:-:S13]  /*00c0*/  ISETP.NE.AND.EX P0, PT, RZ, UR5, PT, P0 ;  /* 0x00000005ff007c0c */ /* 0x000fda000bf05300 */
[----:B------:R-:W-:Y:S05]  /*00d0*/  @!P0 EXIT ;  /* 0x000000000000894d */ /* 0x000fea0003800000 */
[----:B------:R-:W0:Y:S01]  /*00e0*/  LDCU.64 UR8, c[0x0][0x380] ;  /* 0x00007000ff0877ac */ /* 0x000e220008000a00 */
[----:B------:R-:W1:Y:S01]  /*00f0*/  LDCU.64 UR6, c[0x0][0x358] ;  /* 0x00006b00ff0677ac */ /* 0x000e620008000a00 */
[----:B------:R-:W2:Y:S01]  /*0100*/  LDCU.64 UR10, c[0x0][0x380] ;  /* 0x00007000ff0a77ac */ /* 0x000ea20008000a00 */
[----:B0-----:R-:W-:-:S04]  /*0110*/  LEA R4, P0, R2, UR8, 0x2 ;  /* 0x0000000802047c11 */ /* 0x001fc8000f8010ff */
[----:B-12---:R-:W-:-:S09]  /*0120*/  LEA.HI.X R5, R2, UR9, RZ, 0x2, P0 ;  /* 0x0000000902057c11 */ /* 0x006fd200080f14ff */
.L_x_15:
[----:B01234-:R-:W-:Y:S05]  /*0130*/  BRA.DIV UR4, `(.L_x_0) ;  /* 0x0000000604947947 */ /* 0x01ffea000b800000 */
[----:B------:R-:W-:Y:S01]  /*0140*/  IMAD.U32 R0, RZ, RZ, UR4 ;  /* 0x00000004ff007e24 */ /* 0x000fe2000f8e00ff */
[----:B------:R-:W-:-:S06]  /*0150*/  NOP ;  /* 0x0000000000007918 */ /* 0x000fcc0000000000 */
.L_x_18:
[----:B------:R-:W0:Y:S02]  /*0160*/  LDC.64 R6, c[0x0][0x388] ;  /* 0x0000e200ff067b82 */ /* 0x000e240000000a00 */
[----:B0-----:R-:W2:Y:S01]  /*0170*/  LDG.E.64 R6, desc[UR6][R6.64] ;  /* 0x0000000606067981 */ /* 0x001ea2000c1e1b00 */
[----:B------:R-:W-:Y:S01]  /*0180*/  BSSY B0, `(.L_x_1) ;  /* 0x000005f000007945 */ /* 0x000fe20003800000 */
[----:B--2---:R-:W-:-:S04]  /*0190*/  SHF.R.U32.HI R0, RZ, 0x1d, R7 ;  /* 0x0000001dff007819 */ /* 0x004fc80000011607 */
[----:B------:R-:W-:-:S04]  /*01a0*/  ISETP.GT.U32.AND P0, PT, R0, 0x2, PT ;  /* 0x000000020000780c */ /* 0x000fc80003f04070 */
[----:B------:R-:W-:-:S13]  /*01b0*/  ISETP.GT.AND.EX P0, PT, RZ, RZ, PT, P0 ;  /* 0x000000ffff00720c */ /* 0x000fda0003f04300 */
[----:B------:R-:W-:Y:S05]  /*01c0*/  @P0 BRA `(.L_x_2) ;  /* 0x00000000005c0947 */ /* 0x000fea0003800000 */
[----:B------:R-:W-:-:S04]  /*01d0*/  ISETP.NE.U32.AND P0, PT, R0, 0x1, PT ;  /* 0x000000010000780c */ /* 0x000fc80003f05070 */
[----:B------:R-:W-:-:S13]  /*01e0*/  ISETP.NE.AND.EX P0, PT, RZ, RZ, PT, P0 ;  /* 0x000000ffff00720c */ /* 0x000fda0003f05300 */
[----:B------:R-:W-:Y:S05]  /*01f0*/  @!P0 BRA `(.L_x_3) ;  /* 0x0000000000288947 */ /* 0x000fea0003800000 */
[----:B------:R-:W-:Y:S02]  /*0200*/  LOP3.LUT P1, RZ, R6, 0x7fffffff, R2, 0x80, !PT ;  /* 0x7fffffff06ff7812 */ /* 0x000fe40007828002 */
[----:B------:R-:W-:Y:S02]  /*0210*/  ISETP.NE.U32.AND P0, PT, R0, 0x2, PT ;  /* 0x000000020000780c */ /* 0x000fe40003f05070 */
[----:B------:R-:W-:Y:S02]  /*0220*/  LOP3.LUT P1, RZ, R7, RZ, RZ, 0xc0, P1 ;  /* 0x000000ff07ff7212 */ /* 0x000fe4000082c0ff */
[----:B------:R-:W-:-:S04]  /*0230*/  ISETP.NE.AND.EX P0, PT, RZ, RZ, PT, P0 ;  /* 0x000000ffff00720c */ /* 0x000fc80003f05300 */
[----:B------:R-:W-:-:S13]  /*0240*/  PLOP3.LUT P0, PT, P0, P1, PT, 0xf2, 0x2f ;  /* 0x00000000002f781c */ /* 0x000fda0000703e72 */
[----:B------:R-:W-:Y:S05]  /*0250*/  @P0 BRA `(.L_x_4) ;  /* 0x0000000400440947 */ /* 0x000fea0003800000 */
[----:B------:R-:W2:Y:S02]  /*0260*/  LDG.E R0, desc[UR6][R4.64] ;  /* 0x0000000604007981 */ /* 0x000ea4000c1e1900 */
[----:B--2---:R-:W-:-:S05]  /*0270*/  FADD R3, -R0, -RZ ;  /* 0x800000ff00037221 */ /* 0x004fca0000000100 */
[----:B------:R2:W-:Y:S01]  /*0280*/  STG.E desc[UR6][R4.64], R3 ;  /* 0x0000000304007986 */ /* 0x0005e2000c101906 */
[----:B------:R-:W-:Y:S05]  /*0290*/  BRA `(.L_x_4) ;  /* 0x0000000400347947 */ /* 0x000fea0003800000 */
.L_x_3:
[----:B------:R0:W5:Y:S01]  /*02a0*/  LDG.E R3, desc[UR6][R4.64] ;  /* 0x0000000604037981 */ /* 0x000162000c1e1900 */
[----:B------:R-:W-:Y:S01]  /*02b0*/  LOP3.LUT R0, R7, 0x3fffffff, RZ, 0xc0, !PT ;  /* 0x3fffffff07007812 */ /* 0x000fe200078ec0ff */
[----:B------:R-:W-:Y:S06]  /*02c0*/  BRA.DIV UR4, `(.L_x_5) ;  /* 0x0000000604507947 */ /* 0x000fec000b800000 */
[----:B------:R-:W-:Y:S01]  /*02d0*/  IMAD.U32 R8, RZ, RZ, UR4 ;  /* 0x00000004ff087e24 */ /* 0x000fe2000f8e00ff */
[----:B------:R-:W-:-:S06]  /*02e0*/  NOP ;  /* 0x0000000000007918 */ /* 0x000fcc0000000000 */
.L_x_21:
[----:B------:R-:W-:-:S04]  /*02f0*/  LOP3.LUT R7, R2, 0x7fffffff, R6, 0x78, !PT ;  /* 0x7fffffff02077812 */ /* 0x000fc800078e7806 */
[----:B------:R-:W-:-:S04]  /*0300*/  LEA R6, P0, R7, UR10, 0x2 ;  /* 0x0000000a07067c11 */ /* 0x000fc8000f8010ff */
[----:B------:R-:W-:-:S05]  /*0310*/  LEA.HI.X R7, R7, UR11, R0, 0x2, P0 ;  /* 0x0000000b07077c11 */ /* 0x000fca00080f1400 */
[----:B-----5:R1:W-:Y:S01]  /*0320*/  STG.E desc[UR6][R6.64], R3 ;  /* 0x0000000306007986 */ /* 0x0203e2000c101906 */
[----:B------:R-:W-:Y:S05]  /*0330*/  BRA `(.L_x_4) ;  /* 0x00000004000c7947 */ /* 0x000fea0003800000 */
.L_x_2:
[----:B------:R-:W-:-:S04]  /*0340*/  ISETP.NE.U32.AND P0, PT, R0, 0x3, PT ;  /* 0x000000030000780c */ /* 0x000fc80003f05070 */
[----:B------:R-:W-:-:S13]  /*0350*/  ISETP.NE.AND.EX P0, PT, RZ, RZ, PT, P0 ;  /* 0x000000ffff00720c */ /* 0x000fda0003f05300 */
[----:B------:R-:W-:Y:S05]  /*0360*/  @!P0 BRA `(.L_x_6) ;  /* 0x0000000000508947 */ /* 0x000fea0003800000 */
[----:B------:R-:W-:-:S04]  /*0370*/  ISETP.NE.U32.AND P0, PT, R0, 0x4, PT ;  /* 0x000000040000780c */ /* 0x000fc80003f05070 */
[----:B------:R-:W-:-:S13]  /*0380*/  ISETP.NE.AND.EX P0, PT, RZ, RZ, PT, P0 ;  /* 0x000000ffff00720c */ /* 0x000fda0003f05300 */
[----:B------:R-:W-:Y:S05]  /*0390*/  @!P0 BRA `(.L_x_7) ;  /* 0x00000000001c8947 */ /* 0x000fea0003800000 */
[----:B------:R-:W-:-:S04]  /*03a0*/  ISETP.NE.U32.AND P0, PT, R0, 0x5, PT ;  /* 0x000000050000780c */ /* 0x000fc80003f05070 */
[----:B------:R-:W-:-:S13]  /*03b0*/  ISETP.NE.AND.EX P0, PT, RZ, RZ, PT, P0 ;  /* 0x000000ffff00720c */ /* 0x000fda0003f05300 */
[----:B------:R-:W-:Y:S05]  /*03c0*/  @P0 BRA `(.L_x_4) ;  /* 0x0000000000e80947 */ /* 0x000fea0003800000 */
[----:B------:R-:W2:Y:S02]  /*03d0*/  LDG.E R0, desc[UR6][R4.64] ;  /* 0x0000000604007981 */ /* 0x000ea4000c1e1900 */
[----:B--2---:R-:W-:-:S05]  /*03e0*/  FADD R3, -R0, -RZ ;  /* 0x800000ff00037221 */ /* 0x004fca0000000100 */
[----:B------:R0:W-:Y:S01]  /*03f0*/  STG.E desc[UR6][R4.64], R3 ;  /* 0x0000000304007986 */ /* 0x0001e2000c101906 */
[----:B------:R-:W-:Y:S05]  /*0400*/  BRA `(.L_x_4) ;  /* 0x0000000000d87947 */ /* 0x000fea0003800000 */
.L_x_7:
[----:B------:R-:W-:Y:S02]  /*0410*/  LOP3.LUT R0, R2, 0x7fffffff, R6, 0x78, !PT ;  /* 0x7fffffff02007812 */ /* 0x000fe400078e7806 */
[----:B------:R-:W-:Y:S02]  /*0420*/  LOP3.LUT R7, R7, 0x3fffffff, RZ, 0xc0, !PT ;  /* 0x3fffffff07077812 */ /* 0x000fe400078ec0ff */
[----:B------:R-:W-:-:S04]  /*0430*/  LEA R6, P0, R0, UR10, 0x2 ;  /* 0x0000000a00067c11 */ /* 0x000fc8000f8010ff */
[----:B------:R-:W-:-:S06]  /*0440*/  LEA.HI.X R7, R0, UR11, R7, 0x2, P0 ;  /* 0x0000000b00077c11 */ /* 0x000fcc00080f1407 */
[----:B------:R0:W5:Y:S01]  /*0450*/  LDG.E R7, desc[UR6][R6.64] ;  /* 0x0000000606077981 */ /* 0x000162000c1e1900 */
[----:B------:R-:W-:Y:S05]  /*0460*/  BRA.DIV UR4, `(.L_x_8) ;  /* 0x0000000604087947 */ /* 0x000fea000b800000 */
[----:B------:R-:W-:Y:S01]  /*0470*/  IMAD.U32 R0, RZ, RZ, UR4 ;  /* 0x00000004ff007e24 */ /* 0x000fe2000f8e00ff */
[----:B------:R-:W-:-:S06]  /*0480*/  NOP ;  /* 0x0000000000007918 */ /* 0x000fcc0000000000 */
.L_x_24:
[----:B-----5:R1:W-:Y:S01]  /*0490*/  STG.E desc[UR6][R4.64], R7 ;  /* 0x0000000704007986 */ /* 0x0203e2000c101906 */
[----:B------:R-:W-:Y:S05]  /*04a0*/  BRA `(.L_x_4) ;  /* 0x0000000000b07947 */ /* 0x000fea0003800000 */
.L_x_6:
[----:B------:R-:W-:Y:S01]  /*04b0*/  LOP3.LUT R3, R2, 0x7fffffff, R6, 0x78, !PT ;  /* 0x7fffffff02037812 */ /* 0x000fe200078e7806 */
[----:B------:R0:W5:Y:S03]  /*04c0*/  LDG.E R11, desc[UR6][R4.64] ;  /* 0x00000006040b7981 */ /* 0x000166000c1e1900 */
[----:B------:R-:W-:-:S04]  /*04d0*/  LEA R8, P0, R3, UR10, 0x2 ;  /* 0x0000000a03087c11 */ /* 0x000fc8000f8010ff */
[----:B------:R-:W-:-:S05]  /*04e0*/  LEA.HI.X R9, R3, UR11, R7, 0x2, P0 ;  /* 0x0000000b03097c11 */ /* 0x000fca00080f1407 */
[----:B------:R0:W5:Y:S01]  /*04f0*/  LDG.E R8, desc[UR6][R8.64] ;  /* 0x0000000608087981 */ /* 0x000162000c1e1900 */
[----:B------:R-:W-:Y:S05]  /*0500*/  BRA.DIV UR4, `(.L_x_9) ;  /* 0x0000000604007947 */ /* 0x000fea000b800000 */
[----:B------:R-:W-:Y:S01]  /*0510*/  IMAD.U32 R0, RZ, RZ, UR4 ;  /* 0x00000004ff007e24 */ /* 0x000fe2000f8e00ff */
[----:B------:R-:W-:-:S06]  /*0520*/  NOP ;  /* 0x0000000000007918 */ /* 0x000fcc0000000000 */
.L_x_27:
[----:B------:R-:W-:Y:S01]  /*0530*/  LOP3.LUT P0, RZ, R2, 0x7fffffff, R6, 0x80, !PT ;  /* 0x7fffffff02ff7812 */ /* 0x000fe20007808006 */
[----:B0-----:R-:W-:-:S03]  /*0540*/  IMAD.MOV.U32 R9, RZ, RZ, 0x3fb504f3 ;  /* 0x3fb504f3ff097424 */ /* 0x001fc600078e00ff */
[----:B------:R-:W-:-:S13]  /*0550*/  LOP3.LUT P0, RZ, R7, RZ, RZ, 0xc0, P0 ;  /* 0x000000ff07ff7212 */ /* 0x000fda000000c0ff */
[----:B------:R-:W-:Y:S05]  /*0560*/  @!P0 BRA `(.L_x_10) ;  /* 0x0000000000448947 */ /* 0x000fea0003800000 */
[----:B-----5:R-:W-:Y:S01]  /*0570*/  FADD R0, R8, R11 ;  /* 0x0000000b08007221 */ /* 0x020fe20000000000 */
[----:B------:R-:W-:Y:S01]  /*0580*/  IMAD.MOV.U32 R6, RZ, RZ, 0x3f3504f3 ;  /* 0x3f3504f3ff067424 */ /* 0x000fe200078e00ff */
[----:B------:R-:W-:Y:S02]  /*0590*/  BSSY.RECONVERGENT B1, `(.L_x_11) ;  /* 0x000000c000017945 */ /* 0x000fe40003800200 */
[----:B------:R-:W0:Y:S01]  /*05a0*/  FCHK P0, R0, 1.4142135381698608398 ;  /* 0x3fb504f300007902 */ /* 0x000e220000000000 */
[----:B------:R-:W-:-:S04]  /*05b0*/  FFMA R3, R6, -R9, 1 ;  /* 0x3f80000006037423 */ /* 0x000fc80000000809 */
[----:B------:R-:W-:-:S04]  /*05c0*/  FFMA R3, R3, R6, 0.70710676908493041992 ;  /* 0x3f3504f303037423 */ /* 0x000fc80000000006 */
[----:B------:R-:W-:-:S04]  /*05d0*/  FFMA R6, R0, R3, RZ ;  /* 0x0000000300067223 */ /* 0x000fc800000000ff */
[----:B------:R-:W-:-:S04]  /*05e0*/  FFMA R7, R6, -1.4142135381698608398, R0 ;  /* 0xbfb504f306077823 */ /* 0x000fc80000000000 */
[----:B------:R-:W-:Y:S01]  /*05f0*/  FFMA R3, R3, R7, R6 ;  /* 0x0000000703037223 */ /* 0x000fe20000000006 */
[----:B0-----:R-:W-:Y:S06]  /*0600*/  @!P0 BRA `(.L_x_12) ;  /* 0x0000000000108947 */ /* 0x001fec0003800000 */
[----:B------:R-:W-:Y:S01]  /*0610*/  IMAD.MOV.U32 R3, RZ, RZ, R0 ;  /* 0x000000ffff037224 */ /* 0x000fe200078e0000 */
[----:B------:R-:W-:-:S07]  /*0620*/  MOV R6, 0x640 ;  /* 0x0000064000067802 */ /* 0x000fce0000000f00 */
[----:B------:R-:W-:Y:S05]  /*0630*/  CALL.REL.NOINC `($__internal_0_$__cuda_sm3x_div_rn_noftz_f32_slowpath) ;  /* 0x0000000000d47944 */ /* 0x000fea0003c00000 */
[----:B------:R-:W-:-:S07]  /*0640*/  IMAD.MOV.U32 R3, RZ, RZ, R0 ;  /* 0x000000ffff037224 */ /* 0x000fce00078e0000 */
.L_x_12:
[----:B------:R-:W-:Y:S05]  /*0650*/  BSYNC.RECONVERGENT B1 ;  /* 0x0000000000017941 */ /* 0x000fea0003800200 */
.L_x_11:
[----:B------:R3:W-:Y:S01]  /*0660*/  STG.E desc[UR6][R4.64], R3 ;  /* 0x0000000304007986 */ /* 0x0007e2000c101906 */
[----:B------:R-:W-:Y:S05]  /*0670*/  BRA `(.L_x_4) ;  /* 0x00000000003c7947 */ /* 0x000fea0003800000 */
.L_x_10:
[----:B-----5:R-:W-:Y:S01]  /*0680*/  FADD R3, -R8, R11 ;  /* 0x0000000b08037221 */ /* 0x020fe20000000100 */
        /* <DEDUP_REMOVED lines=9> */
[----:B------:R-:W-:-:S07]  /*0720*/  MOV R6, 0x740 ;  /* 0x0000074000067802 */ /* 0x000fce0000000f00 */
[----:B------:R-:W-:Y:S05]  /*0730*/  CALL.REL.NOINC `($__internal_0_$__cuda_sm3x_div_rn_noftz_f32_slowpath) ;  /* 0x0000000000947944 */ /* 0x000fea0003c00000 */
[----:B------:R-:W-:-:S07]  /*0740*/  IMAD.MOV.U32 R7, RZ, RZ, R0 ;  /* 0x000000ffff077224 */ /* 0x000fce00078e0000 */
.L_x_14:
[----:B------:R-:W-:Y:S05]  /*0750*/  BSYNC.RECONVERGENT B1 ;  /* 0x0000000000017941 */ /* 0x000fea0003800200 */
.L_x_13:
[----:B------:R4:W-:Y:S02]  /*0760*/  STG.E desc[UR6][R4.64], R7 ;  /* 0x0000000704007986 */ /* 0x0009e4000c101906 */
.L_x_4:
[----:B------:R-:W-:Y:S05]  /*0770*/  BSYNC B0 ;  /* 0x0000000000007941 */ /* 0x000fea0003800000 */
.L_x_1:
[----:B------:R-:W-:Y:S05]  /*0780*/  BRA `(.L_x_15) ;  /* 0xfffffff800687947 */ /* 0x000fea000383ffff */
.L_x_0:
[----:B------:R-:W-:Y:S01]  /*0790*/  IMAD.U32 R0, RZ, RZ, UR4 ;  /* 0x00000004ff007e24 */ /* 0x000fe2000f8e00ff */
[----:B------:R-:W-:Y:S03]  /*07a0*/  BSSY B0, `(.L_x_16) ;  /* 0x0000005000007945 */ /* 0x000fe60003800000 */
[----:B------:R-:W-:-:S07]  /*07b0*/  IMAD.MOV.U32 R9, RZ, RZ, R0 ;  /* 0x000000ffff097224 */ /* 0x000fce00078e0000 */
[----:B------:R-:W-:Y:S05]  /*07c0*/  WARPSYNC.COLLECTIVE R9, `(.L_x_17) ;  /* 0x0000000009087348 */ /* 0x000fea0003c00000 */
[----:B------:R-:W-:Y:S01]  /*07d0*/  NOP ;  /* 0x0000000000007918 */ /* 0x000fe20000000000 */
[----:B------:R-:W-:Y:S05]  /*07e0*/  ENDCOLLECTIVE ;  /* 0x000000000000791b */ /* 0x000fea0003800000 */
.L_x_17:
[----:B------:R-:W-:Y:S05]  /*07f0*/  BSYNC B0 ;  /* 0x0000000000007941 */ /* 0x000fea0003800000 */
.L_x_16:
[----:B------:R-:W-:Y:S05]  /*0800*/  BRA `(.L_x_18) ;  /* 0xfffffff800547947 */ /* 0x000fea000383ffff */
.L_x_5:
[----:B------:R-:W-:Y:S01]  /*0810*/  IMAD.U32 R8, RZ, RZ, UR4 ;  /* 0x00000004ff087e24 */ /* 0x000fe2000f8e00ff */
[----:B------:R-:W-:Y:S03]  /*0820*/  BSSY B1, `(.L_x_19) ;  /* 0x0000005000017945 */ /* 0x000fe60003800000 */
[----:B------:R-:W-:-:S07]  /*0830*/  IMAD.MOV.U32 R9, RZ, RZ, R8 ;  /* 0x000000ffff097224 */ /* 0x000fce00078e0008 */
[----:B0----5:R-:W-:Y:S05]  /*0840*/  WARPSYNC.COLLECTIVE R9, `(.L_x_20) ;  /* 0x0000000009087348 */ /* 0x021fea0003c00000 */
[----:B------:R-:W-:Y:S01]  /*0850*/  NOP ;  /* 0x0000000000007918 */ /* 0x000fe20000000000 */
[----:B0----5:R-:W-:Y:S05]  /*0860*/  ENDCOLLECTIVE ;  /* 0x000000000000791b */ /* 0x021fea0003800000 */
.L_x_20:
[----:B------:R-:W-:Y:S05]  /*0870*/  BSYNC B1 ;  /* 0x0000000000017941 */ /* 0x000fea0003800000 */
.L_x_19:
[----:B------:R-:W-:Y:S05]  /*0880*/  BRA `(.L_x_21) ;  /* 0xfffffff800987947 */ /* 0x000fea000383ffff */
.L_x_8:
[----:B------:R-:W-:Y:S01]  /*0890*/  IMAD.U32 R0, RZ, RZ, UR4 ;  /* 0x00000004ff007e24 */ /* 0x000fe2000f8e00ff */
[----:B------:R-:W-:Y:S03]  /*08a0*/  BSSY B1, `(.L_x_22) ;  /* 0x0000005000017945 */ /* 0x000fe60003800000 */
[----:B------:R-:W-:-:S07]  /*08b0*/  IMAD.MOV.U32 R9, RZ, RZ, R0 ;  /* 0x000000ffff097224 */ /* 0x000fce00078e0000 */
[----:B0----5:R-:W-:Y:S05]  /*08c0*/  WARPSYNC.COLLECTIVE R9, `(.L_x_23) ;  /* 0x0000000009087348 */ /* 0x021fea0003c00000 */
[----:B------:R-:W-:Y:S01]  /*08d0*/  NOP ;  /* 0x0000000000007918 */ /* 0x000fe20000000000 */
[----:B0----5:R-:W-:Y:S05]  /*08e0*/  ENDCOLLECTIVE ;  /* 0x000000000000791b */ /* 0x021fea0003800000 */
.L_x_23:
[----:B------:R-:W-:Y:S05]  /*08f0*/  BSYNC B1 ;  /* 0x0000000000017941 */ /* 0x000fea0003800000 */
.L_x_22:
[----:B------:R-:W-:Y:S05]  /*0900*/  BRA `(.L_x_24) ;  /* 0xfffffff800e07947 */ /* 0x000fea000383ffff */
.L_x_9:
[----:B------:R-:W-:Y:S01]  /*0910*/  IMAD.U32 R0, RZ, RZ, UR4 ;  /* 0x00000004ff007e24 */ /* 0x000fe2000f8e00ff */
[----:B------:R-:W-:Y:S03]  /*0920*/  BSSY B1, `(.L_x_25) ;  /* 0x0000005000017945 */ /* 0x000fe60003800000 */
[----:B0-----:R-:W-:-:S07]  /*0930*/  IMAD.MOV.U32 R9, RZ, RZ, R0 ;  /* 0x000000ffff097224 */ /* 0x001fce00078e0000 */
[----:B-----5:R-:W-:Y:S05]  /*0940*/  WARPSYNC.COLLECTIVE R9, `(.L_x_26) ;  /* 0x0000000009087348 */ /* 0x020fea0003c00000 */
[----:B------:R-:W-:Y:S01]  /*0950*/  NOP ;  /* 0x0000000000007918 */ /* 0x000fe20000000000 */
[----:B-----5:R-:W-:Y:S05]  /*0960*/  ENDCOLLECTIVE ;  /* 0x000000000000791b */ /* 0x020fea0003800000 */
.L_x_26:
[----:B------:R-:W-:Y:S05]  /*0970*/  BSYNC B1 ;  /* 0x0000000000017941 */ /* 0x000fea0003800000 */
.L_x_25:
[----:B------:R-:W-:Y:S05]  /*0980*/  BRA `(.L_x_27) ;  /* 0xfffffff800e87947 */ /* 0x000fea000383ffff */
        .weak           $__internal_0_$__cuda_sm3x_div_rn_noftz_f32_slowpath
        .type           $__internal_0_$__cuda_sm3x_div_rn_noftz_f32_slowpath,@function
        .size           $__internal_0_$__cuda_sm3x_div_rn_noftz_f32_slowpath,(.L_x_40 - $__internal_0_$__cuda_sm3x_div_rn_noftz_f32_slowpath)
$__internal_0_$__cuda_sm3x_div_rn_noftz_f32_slowpath:
[----:B------:R-:W-:Y:S01]  /*0990*/  SHF.R.U32.HI R7, RZ, 0x17, R9 ;  /* 0x00000017ff077819 */ /* 0x000fe20000011609 */
[----:B------:R-:W-:Y:S01]  /*09a0*/  BSSY.RECONVERGENT B2, `(.L_x_28) ;  /* 0x0000064000027945 */ /* 0x000fe20003800200 */
[----:B------:R-:W-:Y:S01]  /*09b0*/  SHF.R.U32.HI R0, RZ, 0x17, R3 ;  /* 0x00000017ff007819 */ /* 0x000fe20000011603 */
[----:B------:R-:W-:Y:S01]  /*09c0*/  IMAD.MOV.U32 R8, RZ, RZ, 0x3fb504f3 ;  /* 0x3fb504f3ff087424 */ /* 0x000fe200078e00ff */
[----:B------:R-:W-:Y:S02]  /*09d0*/  LOP3.LUT R7, R7, 0xff, RZ, 0xc0, !PT ;  /* 0x000000ff07077812 */ /* 0x000fe400078ec0ff */
[----:B------:R-:W-:-:S03]  /*09e0*/  LOP3.LUT R12, R0, 0xff, RZ, 0xc0, !PT ;  /* 0x000000ff000c7812 */ /* 0x000fc600078ec0ff */
[----:B------:R-:W-:Y:S02]  /*09f0*/  VIADD R10, R7, 0xffffffff ;  /* 0xffffffff070a7836 */ /* 0x000fe40000000000 */
[----:B------:R-:W-:-:S03]  /*0a00*/  VIADD R11, R12, 0xffffffff ;  /* 0xffffffff0c0b7836 */ /* 0x000fc60000000000 */
[----:B------:R-:W-:-:S04]  /*0a10*/  ISETP.GT.U32.AND P0, PT, R10, 0xfd, PT ;  /* 0x000000fd0a00780c */ /* 0x000fc80003f04070 */
[----:B------:R-:W-:-:S13]  /*0a20*/  ISETP.GT.U32.OR P0, PT, R11, 0xfd, P0 ;  /* 0x000000fd0b00780c */ /* 0x000fda0000704470 */
[----:B------:R-:W-:Y:S01]  /*0a30*/  @!P0 IMAD.MOV.U32 R9, RZ, RZ, RZ ;  /* 0x000000ffff098224 */ /* 0x000fe200078e00ff */
[----:B------:R-:W-:Y:S06]  /*0a40*/  @!P0 BRA `(.L_x_29) ;  /* 0x0000000000608947 */ /* 0x000fec0003800000 */
[----:B------:R-:W-:Y:S01]  /*0a50*/  IMAD.MOV.U32 R0, RZ, RZ, 0x3fb504f3 ;  /* 0x3fb504f3ff007424 */ /* 0x000fe200078e00ff */
[----:B------:R-:W-:-:S04]  /*0a60*/  FSETP.GTU.FTZ.AND P0, PT, |R3|, +INF , PT ;  /* 0x7f8000000300780b */ /* 0x000fc80003f1c200 */
[----:B------:R-:W-:-:S04]  /*0a70*/  FSETP.GTU.FTZ.AND P1, PT, |R0|, +INF , PT ;  /* 0x7f8000000000780b */ /* 0x000fc80003f3c200 */
[----:B------:R-:W-:-:S13]  /*0a80*/  PLOP3.LUT P0, PT, P0, P1, PT, 0xf8, 0x8f ;  /* 0x00000000008f781c */ /* 0x000fda0000703f70 */
[----:B------:R-:W-:Y:S05]  /*0a90*/  @P0 BRA `(.L_x_30) ;  /* 0x00000004004c0947 */ /* 0x000fea0003800000 */
[----:B------:R-:W-:-:S13]  /*0aa0*/  LOP3.LUT P0, RZ, R8, 0x7fffffff, R3, 0xc8, !PT ;  /* 0x7fffffff08ff7812 */ /* 0x000fda000780c803 */
[----:B------:R-:W-:Y:S05]  /*0ab0*/  @!P0 BRA `(.L_x_31) ;  /* 0x00000004003c8947 */ /* 0x000fea0003800000 */
[C---:B------:R-:W-:Y:S02]  /*0ac0*/  FSETP.NEU.FTZ.AND P2, PT, |R3|.reuse, +INF , PT ;  /* 0x7f8000000300780b */ /* 0x040fe40003f5d200 */
[----:B------:R-:W-:Y:S02]  /*0ad0*/  FSETP.NEU.FTZ.AND P1, PT, |R0|, +INF , PT ;  /* 0x7f8000000000780b */ /* 0x000fe40003f3d200 */
[----:B------:R-:W-:-:S11]  /*0ae0*/  FSETP.NEU.FTZ.AND P0, PT, |R3|, +INF , PT ;  /* 0x7f8000000300780b */ /* 0x000fd60003f1d200 */
[----:B------:R-:W-:Y:S05]  /*0af0*/  @!P1 BRA !P2, `(.L_x_31) ;  /* 0x00000004002c9947 */ /* 0x000fea0005000000 */
[----:B------:R-:W-:-:S04]  /*0b00*/  LOP3.LUT P2, RZ, R3, 0x7fffffff, RZ, 0xc0, !PT ;  /* 0x7fffffff03ff7812 */ /* 0x000fc8000784c0ff */
[----:B------:R-:W-:-:S13]  /*0b10*/  PLOP3.LUT P1, PT, P1, P2, PT, 0x2f, 0xf2 ;  /* 0x0000000000f2781c */ /* 0x000fda0000f24577 */
[----:B------:R-:W-:Y:S05]  /*0b20*/  @P1 BRA `(.L_x_32) ;  /* 0x0000000400181947 */ /* 0x000fea0003800000 */
[----:B------:R-:W-:-:S04]  /*0b30*/  LOP3.LUT P1, RZ, R8, 0x7fffffff, RZ, 0xc0, !PT ;  /* 0x7fffffff08ff7812 */ /* 0x000fc8000782c0ff */
[----:B------:R-:W-:-:S13]  /*0b40*/  PLOP3.LUT P0, PT, P0, P1, PT, 0x2f, 0xf2 ;  /* 0x0000000000f2781c */ /* 0x000fda0000702577 */
[----:B------:R-:W-:Y:S05]  /*0b50*/  @P0 BRA `(.L_x_33) ;  /* 0x0000000400000947 */ /* 0x000fea0003800000 */
[----:B------:R-:W-:Y:S02]  /*0b60*/  ISETP.GE.AND P0, PT, R11, RZ, PT ;  /* 0x000000ff0b00720c */ /* 0x000fe40003f06270 */
[----:B------:R-:W-:-:S11]  /*0b70*/  ISETP.GE.AND P1, PT, R10, RZ, PT ;  /* 0x000000ff0a00720c */ /* 0x000fd60003f26270 */
[----:B------:R-:W-:Y:S02]  /*0b80*/  @P0 IMAD.MOV.U32 R9, RZ, RZ, RZ ;  /* 0x000000ffff090224 */ /* 0x000fe400078e00ff */
[----:B------:R-:W-:Y:S01]  /*0b90*/  @!P0 FFMA R3, R3, 1.84467440737095516160e+19, RZ ;  /* 0x5f80000003038823 */ /* 0x000fe200000000ff */
[----:B------:R-:W-:Y:S02]  /*0ba0*/  @!P0 IMAD.MOV.U32 R9, RZ, RZ, -0x40 ;  /* 0xffffffc0ff098424 */ /* 0x000fe400078e00ff */
[----:B------:R-:W-:Y:S02]  /*0bb0*/  @!P1 FFMA R8, R0, 1.84467440737095516160e+19, RZ ;  /* 0x5f80000000089823 */ /* 0x000fe400000000ff */
[----:B------:R-:W-:-:S07]  /*0bc0*/  @!P1 VIADD R9, R9, 0x40 ;  /* 0x0000004009099836 */ /* 0x000fce0000000000 */
.L_x_29:
[----:B------:R-:W-:Y:S01]  /*0bd0*/  LEA R11, R7, 0xc0800000, 0x17 ;  /* 0xc0800000070b7811 */ /* 0x000fe200078eb8ff */
[----:B------:R-:W-:Y:S04]  /*0be0*/  BSSY.RECONVERGENT B3, `(.L_x_34) ;  /* 0x0000036000037945 */ /* 0x000fe80003800200 */
[----:B------:R-:W-:Y:S02]  /*0bf0*/  IMAD.IADD R11, R8, 0x1, -R11 ;  /* 0x00000001080b7824 */ /* 0x000fe400078e0a0b */
[----:B------:R-:W-:Y:S02]  /*0c00*/  VIADD R8, R12, 0xffffff81 ;  /* 0xffffff810c087836 */ /* 0x000fe40000000000 */
[----:B------:R-:W0:Y:S01]  /*0c10*/  MUFU.RCP R10, R11 ;  /* 0x0000000b000a7308 */ /* 0x000e220000001000 */
[----:B------:R-:W-:Y:S01]  /*0c20*/  FADD.FTZ R13, -R11, -RZ ;  /* 0x800000ff0b0d7221 */ /* 0x000fe20000010100 */
[C---:B------:R-:W-:Y:S01]  /*0c30*/  IMAD R0, R8.reuse, -0x800000, R3 ;  /* 0xff80000008007824 */ /* 0x040fe200078e0203 */
[----:B------:R-:W-:-:S05]  /*0c40*/  IADD3 R8, PT, PT, R8, 0x7f, -R7 ;  /* 0x0000007f08087810 */ /* 0x000fca0007ffe807 */
[----:B------:R-:W-:Y:S02]  /*0c50*/  IMAD.IADD R8, R8, 0x1, R9 ;  /* 0x0000000108087824 */ /* 0x000fe400078e0209 */
[----:B0-----:R-:W-:-:S04]  /*0c60*/  FFMA R15, R10, R13, 1 ;  /* 0x3f8000000a0f7423 */ /* 0x001fc8000000000d */
[----:B------:R-:W-:-:S04]  /*0c70*/  FFMA R12, R10, R15, R10 ;  /* 0x0000000f0a0c7223 */ /* 0x000fc8000000000a */
[----:B------:R-:W-:-:S04]  /*0c80*/  FFMA R3, R0, R12, RZ ;  /* 0x0000000c00037223 */ /* 0x000fc800000000ff */
[----:B------:R-:W-:-:S04]  /*0c90*/  FFMA R10, R13, R3, R0 ;  /* 0x000000030d0a7223 */ /* 0x000fc80000000000 */
[----:B------:R-:W-:-:S04]  /*0ca0*/  FFMA R15, R12, R10, R3 ;  /* 0x0000000a0c0f7223 */ /* 0x000fc80000000003 */
[----:B------:R-:W-:-:S04]  /*0cb0*/  FFMA R10, R13, R15, R0 ;  /* 0x0000000f0d0a7223 */ /* 0x000fc80000000000 */
[----:B------:R-:W-:-:S05]  /*0cc0*/  FFMA R0, R12, R10, R15 ;  /* 0x0000000a0c007223 */ /* 0x000fca000000000f */
[----:B------:R-:W-:-:S04]  /*0cd0*/  SHF.R.U32.HI R3, RZ, 0x17, R0 ;  /* 0x00000017ff037819 */ /* 0x000fc80000011600 */
[----:B------:R-:W-:-:S05]  /*0ce0*/  LOP3.LUT R3, R3, 0xff, RZ, 0xc0, !PT ;  /* 0x000000ff03037812 */ /* 0x000fca00078ec0ff */
[----:B------:R-:W-:-:S04]  /*0cf0*/  IMAD.IADD R9, R3, 0x1, R8 ;  /* 0x0000000103097824 */ /* 0x000fc800078e0208 */
[----:B------:R-:W-:-:S05]  /*0d00*/  VIADD R3, R9, 0xffffffff ;  /* 0xffffffff09037836 */ /* 0x000fca0000000000 */
[----:B------:R-:W-:-:S13]  /*0d10*/  ISETP.GE.U32.AND P0, PT, R3, 0xfe, PT ;  /* 0x000000fe0300780c */ /* 0x000fda0003f06070 */
[----:B------:R-:W-:Y:S05]  /*0d20*/  @!P0 BRA `(.L_x_35) ;  /* 0x0000000000808947 */ /* 0x000fea0003800000 */
[----:B------:R-:W-:-:S13]  /*0d30*/  ISETP.GT.AND P0, PT, R9, 0xfe, PT ;  /* 0x000000fe0900780c */ /* 0x000fda0003f04270 */
[----:B------:R-:W-:Y:S05]  /*0d40*/  @P0 BRA `(.L_x_36) ;  /* 0x00000000006c0947 */ /* 0x000fea0003800000 */
[----:B------:R-:W-:-:S13]  /*0d50*/  ISETP.GE.AND P0, PT, R9, 0x1, PT ;  /* 0x000000010900780c */ /* 0x000fda0003f06270 */
[----:B------:R-:W-:Y:S05]  /*0d60*/  @P0 BRA `(.L_x_37) ;  /* 0x0000000000740947 */ /* 0x000fea0003800000 */
[----:B------:R-:W-:Y:S02]  /*0d70*/  ISETP.GE.AND P0, PT, R9, -0x18, PT ;  /* 0xffffffe80900780c */ /* 0x000fe40003f06270 */
[----:B------:R-:W-:-:S11]  /*0d80*/  LOP3.LUT R0, R0, 0x80000000, RZ, 0xc0, !PT ;  /* 0x8000000000007812 */ /* 0x000fd600078ec0ff */
[----:B------:R-:W-:Y:S05]  /*0d90*/  @!P0 BRA `(.L_x_37) ;  /* 0x0000000000688947 */ /* 0x000fea0003800000 */
[CCC-:B------:R-:W-:Y:S01]  /*0da0*/  FFMA.RZ R3, R12.reuse, R10.reuse, R15.reuse ;  /* 0x0000000a0c037223 */ /* 0x1c0fe2000000c00f */
[CCC-:B------:R-:W-:Y:S01]  /*0db0*/  FFMA.RM R8, R12.reuse, R10.reuse, R15.reuse ;  /* 0x0000000a0c087223 */ /* 0x1c0fe2000000400f */
[C---:B------:R-:W-:Y:S02]  /*0dc0*/  ISETP.NE.AND P2, PT, R9.reuse, RZ, PT ;  /* 0x000000ff0900720c */ /* 0x040fe40003f45270 */
[----:B------:R-:W-:Y:S02]  /*0dd0*/  ISETP.NE.AND P1, PT, R9, RZ, PT ;  /* 0x000000ff0900720c */ /* 0x000fe40003f25270 */
[----:B------:R-:W-:Y:S01]  /*0de0*/  LOP3.LUT R7, R3, 0x7fffff, RZ, 0xc0, !PT ;  /* 0x007fffff03077812 */ /* 0x000fe200078ec0ff */
[----:B------:R-:W-:Y:S01]  /*0df0*/  FFMA.RP R3, R12, R10, R15 ;  /* 0x0000000a0c037223 */ /* 0x000fe2000000800f */
[----:B------:R-:W-:Y:S02]  /*0e00*/  VIADD R10, R9, 0x20 ;  /* 0x00000020090a7836 */ /* 0x000fe40000000000 */
[----:B------:R-:W-:Y:S01]  /*0e10*/  LOP3.LUT R7, R7, 0x800000, RZ, 0xfc, !PT ;  /* 0x0080000007077812 */ /* 0x000fe200078efcff */
[----:B------:R-:W-:Y:S01]  /*0e20*/  IMAD.MOV R9, RZ, RZ, -R9 ;  /* 0x000000ffff097224 */ /* 0x000fe200078e0a09 */
[----:B------:R-:W-:-:S02]  /*0e30*/  FSETP.NEU.FTZ.AND P0, PT, R3, R8, PT ;  /* 0x000000080300720b */ /* 0x000fc40003f1d000 */
[----:B------:R-:W-:Y:S02]  /*0e40*/  SHF.L.U32 R10, R7, R10, RZ ;  /* 0x0000000a070a7219 */ /* 0x000fe400000006ff */
[----:B------:R-:W-:Y:S02]  /*0e50*/  SEL R8, R9, RZ, P2 ;  /* 0x000000ff09087207 */ /* 0x000fe40001000000 */
[----:B------:R-:W-:Y:S02]  /*0e60*/  ISETP.NE.AND P1, PT, R10, RZ, P1 ;  /* 0x000000ff0a00720c */ /* 0x000fe40000f25270 */
[----:B------:R-:W-:Y:S02]  /*0e70*/  SHF.R.U32.HI R8, RZ, R8, R7 ;  /* 0x00000008ff087219 */ /* 0x000fe40000011607 */
[----:B------:R-:W-:Y:S02]  /*0e80*/  PLOP3.LUT P0, PT, P0, P1, PT, 0xf8, 0x8f ;  /* 0x00000000008f781c */ /* 0x000fe40000703f70 */
[----:B------:R-:W-:-:S02]  /*0e90*/  SHF.R.U32.HI R10, RZ, 0x1, R8 ;  /* 0x00000001ff0a7819 */ /* 0x000fc40000011608 */
[----:B------:R-:W-:-:S04]  /*0ea0*/  SEL R3, RZ, 0x1, !P0 ;  /* 0x00000001ff037807 */ /* 0x000fc80004000000 */
[----:B------:R-:W-:-:S04]  /*0eb0*/  LOP3.LUT R3, R3, 0x1, R10, 0xf8, !PT ;  /* 0x0000000103037812 */ /* 0x000fc800078ef80a */
[----:B------:R-:W-:-:S05]  /*0ec0*/  LOP3.LUT R3, R3, R8, RZ, 0xc0, !PT ;  /* 0x0000000803037212 */ /* 0x000fca00078ec0ff */
[----:B------:R-:W-:-:S05]  /*0ed0*/  IMAD.IADD R3, R10, 0x1, R3 ;  /* 0x000000010a037824 */ /* 0x000fca00078e0203 */
[----:B------:R-:W-:Y:S01]  /*0ee0*/  LOP3.LUT R0, R3, R0, RZ, 0xfc, !PT ;  /* 0x0000000003007212 */ /* 0x000fe200078efcff */
[----:B------:R-:W-:Y:S06]  /*0ef0*/  BRA `(.L_x_37) ;  /* 0x0000000000107947 */ /* 0x000fec0003800000 */
.L_x_36:
[----:B------:R-:W-:-:S04]  /*0f00*/  LOP3.LUT R0, R0, 0x80000000, RZ, 0xc0, !PT ;  /* 0x8000000000007812 */ /* 0x000fc800078ec0ff */
[----:B------:R-:W-:Y:S01]  /*0f10*/  LOP3.LUT R0, R0, 0x7f800000, RZ, 0xfc, !PT ;  /* 0x7f80000000007812 */ /* 0x000fe200078efcff */
[----:B------:R-:W-:Y:S06]  /*0f20*/  BRA `(.L_x_37) ;  /* 0x0000000000047947 */ /* 0x000fec0003800000 */
.L_x_35:
[----:B------:R-:W-:-:S07]  /*0f30*/  IMAD R0, R8, 0x800000, R0 ;  /* 0x0080000008007824 */ /* 0x000fce00078e0200 */
.L_x_37:
[----:B------:R-:W-:Y:S05]  /*0f40*/  BSYNC.RECONVERGENT B3 ;  /* 0x0000000000037941 */ /* 0x000fea0003800200 */
.L_x_34:
[----:B------:R-:W-:Y:S05]  /*0f50*/  BRA `(.L_x_38) ;  /* 0x0000000000207947 */ /* 0x000fea0003800000 */
.L_x_33:
[----:B------:R-:W-:-:S04]  /*0f60*/  LOP3.LUT R0, R8, 0x80000000, R3, 0x48, !PT ;  /* 0x8000000008007812 */ /* 0x000fc800078e4803 */
[----:B------:R-:W-:Y:S01]  /*0f70*/  LOP3.LUT R0, R0, 0x7f800000, RZ, 0xfc, !PT ;  /* 0x7f80000000007812 */ /* 0x000fe200078efcff */
[----:B------:R-:W-:Y:S06]  /*0f80*/  BRA `(.L_x_38) ;  /* 0x0000000000147947 */ /* 0x000fec0003800000 */
.L_x_32:
[----:B------:R-:W-:Y:S01]  /*0f90*/  LOP3.LUT R0, R8, 0x80000000, R3, 0x48, !PT ;  /* 0x8000000008007812 */ /* 0x000fe200078e4803 */
[----:B------:R-:W-:Y:S06]  /*0fa0*/  BRA `(.L_x_38) ;  /* 0x00000000000c7947 */ /* 0x000fec0003800000 */
.L_x_31:
[----:B------:R-:W0:Y:S01]  /*0fb0*/  MUFU.RSQ R0, -QNAN ;  /* 0xffc0000000007908 */ /* 0x000e220000001400 */
[----:B------:R-:W-:Y:S05]  /*0fc0*/  BRA `(.L_x_38) ;  /* 0x0000000000047947 */ /* 0x000fea0003800000 */
.L_x_30:
[----:B------:R-:W-:-:S07]  /*0fd0*/  FADD.FTZ R0, R3, R0 ;  /* 0x0000000003007221 */ /* 0x000fce0000010000 */
.L_x_38:
[----:B------:R-:W-:Y:S05]  /*0fe0*/  BSYNC.RECONVERGENT B2 ;  /* 0x0000000000027941 */ /* 0x000fea0003800200 */
.L_x_28:
[----:B------:R-:W-:-:S04]  /*0ff0*/  IMAD.MOV.U32 R7, RZ, RZ, 0x0 ;  /* 0x00000000ff077424 */ /* 0x000fc800078e00ff */
[----:B0-----:R-:W-:Y:S05]  /*1000*/  RET.REL.NODEC R6 `(_Z13qusimu_kernelPfPKmmm) ;  /* 0xffffffec06fc7950 */ /* 0x001fea0003c3ffff */
.L_x_39:
[----:B------:R-:W-:-:S00]  /*1010*/  BRA `(.L_x_39) ;  /* 0xfffffffc00fc7947 */ /* 0x000fc0000383ffff */
[----:B------:R-:W-:-:S00]  /*1020*/  NOP ;  /* 0x0000000000007918 */ /* 0x000fc00000000000 */
        /* <DEDUP_REMOVED lines=13> */
.L_x_40:


//--------------------- .nv.shared.reserved.0     --------------------------
	.section	.nv.shared.reserved.0,"aw",@nobits
	.weak		__nv_reservedSMEM_offset_0_alias
	.size		__nv_reservedSMEM_offset_0_alias, 0, 64
	.other		__nv_reservedSMEM_offset_0_alias,@"STO_CUDA_RESERVED_SHARED STV_DEFAULT"
__nv_reservedSMEM_offset_0_alias:
	.zero		0
	.zero		64


//--------------------- .nv.constant0._Z13qusimu_kernelPfPKmmm --------------------------
	.section	.nv.constant0._Z13qusimu_kernelPfPKmmm,"a",@progbits
	.sectionflags	@""
	.align	4
.nv.constant0._Z13qusimu_kernelPfPKmmm:
	.zero		928


//--------------------- SYMBOLS --------------------------

	.type		.nv.reservedSmem.offset0,@object
	.size		.nv.reservedSmem.offset0,0x4
